	.headerflags	@"EF_CUDA_TEXMODE_UNIFIED EF_CUDA_64BIT_ADDRESS EF_CUDA_ACCELERATORS EF_CUDA_SM90 EF_CUDA_VIRTUAL_SM(EF_CUDA_SM90)"
	.elftype	@"ET_EXEC"


//--------------------- .nv.info                  --------------------------
	.section	.nv.info,"",@"SHT_CUDA_INFO"
	.align	4


	//----- nvinfo : EIATTR_REGCOUNT
	.align		4
        /*0000*/ 	.byte	0x04, 0x2f
        /*0002*/ 	.short	(.L_1 - .L_0)
	.align		4
.L_0:
        /*0004*/ 	.word	index@(triton_poi_fused_mul_sigmoid_1)
        /*0008*/ 	.word	0x0000000c


	//----- nvinfo : EIATTR_MIN_STACK_SIZE
	.align		4
.L_1:
        /*000c*/ 	.byte	0x04, 0x12
        /*000e*/ 	.short	(.L_3 - .L_2)
	.align		4
.L_2:
        /*0010*/ 	.word	index@(triton_poi_fused_mul_sigmoid_1)
        /*0014*/ 	.word	0x00000000


	//----- nvinfo : EIATTR_FRAME_SIZE
	.align		4
.L_3:
        /*0018*/ 	.byte	0x04, 0x11
        /*001a*/ 	.short	(.L_5 - .L_4)
	.align		4
.L_4:
        /*001c*/ 	.word	index@(triton_poi_fused_mul_sigmoid_1)
        /*0020*/ 	.word	0x00000000


	//----- nvinfo : EIATTR_MIN_STACK_SIZE
	.align		4
.L_5:
        /*0024*/ 	.byte	0x04, 0x12
        /*0026*/ 	.short	(.L_7 - .L_6)
	.align		4
.L_6:
        /*0028*/ 	.word	index@(triton_poi_fused_mul_sigmoid_1)
        /*002c*/ 	.word	0x00000000
.L_7:


//--------------------- .nv.info.triton_poi_fused_mul_sigmoid_1 --------------------------
	.section	.nv.info.triton_poi_fused_mul_sigmoid_1,"",@"SHT_CUDA_INFO"
	.sectionflags	@""
	.align	4


	//----- nvinfo : EIATTR_CUDA_API_VERSION
	.align		4
        /*0000*/ 	.byte	0x04, 0x37
        /*0002*/ 	.short	(.L_9 - .L_8)
.L_8:
        /*0004*/ 	.word	0x0000007c


	//----- nvinfo : EIATTR_KPARAM_INFO
	.align		4
.L_9:
        /*0008*/ 	.byte	0x04, 0x17
        /*000a*/ 	.short	(.L_11 - .L_10)
.L_10:
        /*000c*/ 	.word	0x00000000
        /*0010*/ 	.short	0x0002
        /*0012*/ 	.short	0x0010
        /*0014*/ 	.byte	0x00, 0xf0, 0x11, 0x00


	//----- nvinfo : EIATTR_KPARAM_INFO
	.align		4
.L_11:
        /*0018*/ 	.byte	0x04, 0x17
        /*001a*/ 	.short	(.L_13 - .L_12)
.L_12:
        /*001c*/ 	.word	0x00000000
        /*0020*/ 	.short	0x0001
        /*0022*/ 	.short	0x0008
        /*0024*/ 	.byte	0x00, 0xf4, 0x21, 0x00


	//----- nvinfo : EIATTR_KPARAM_INFO
	.align		4
.L_13:
        /*0028*/ 	.byte	0x04, 0x17
        /*002a*/ 	.short	(.L_15 - .L_14)
.L_14:
        /*002c*/ 	.word	0x00000000
        /*0030*/ 	.short	0x0000
        /*0032*/ 	.short	0x0000
        /*0034*/ 	.byte	0x00, 0xf4, 0x21, 0x00


	//----- nvinfo : EIATTR_SPARSE_MMA_MASK
	.align		4
.L_15:
        /*0038*/ 	.byte	0x03, 0x50
        /*003a*/ 	.short	0x0000


	//----- nvinfo : EIATTR_MAXREG_COUNT
	.align		4
        /*003c*/ 	.byte	0x03, 0x1b
        /*003e*/ 	.short	0x00ff


	//----- nvinfo : EIATTR_EXIT_INSTR_OFFSETS
	.align		4
        /*0040*/ 	.byte	0x04, 0x1c
        /*0042*/ 	.short	(.L_17 - .L_16)


	//   ....[0]....
.L_16:
        /*0044*/ 	.word	0x00000330


	//   ....[1]....
        /*0048*/ 	.word	0x00000350


	//----- nvinfo : EIATTR_REQNTID
	.align		4
.L_17:
        /*004c*/ 	.byte	0x04, 0x10
        /*004e*/ 	.short	(.L_19 - .L_18)
.L_18:
        /*0050*/ 	.word	0x00000080
        /*0054*/ 	.word	0x00000001
        /*0058*/ 	.word	0x00000001


	//----- nvinfo : EIATTR_CBANK_PARAM_SIZE
	.align		4
.L_19:
        /*005c*/ 	.byte	0x03, 0x19
        /*005e*/ 	.short	0x0014


	//----- nvinfo : EIATTR_PARAM_CBANK
	.align		4
        /*0060*/ 	.byte	0x04, 0x0a
        /*0062*/ 	.short	(.L_21 - .L_20)
	.align		4
.L_20:
        /*0064*/ 	.word	index@(.nv.constant0.triton_poi_fused_mul_sigmoid_1)
        /*0068*/ 	.short	0x0210
        /*006a*/ 	.short	0x0014


	//----- nvinfo : EIATTR_SW_WAR
	.align		4
.L_21:
        /*006c*/ 	.byte	0x04, 0x36
        /*006e*/ 	.short	(.L_23 - .L_22)
.L_22:
        /*0070*/ 	.word	0x00000008
.L_23:


//--------------------- .nv.callgraph             --------------------------
	.section	.nv.callgraph,"",@"SHT_CUDA_CALLGRAPH"
	.align	4
	.sectionentsize	8
	.align		4
        /*0000*/ 	.word	0x00000000
	.align		4
        /*0004*/ 	.word	0xffffffff
	.align		4
        /*0008*/ 	.word	0x00000000
	.align		4
        /*000c*/ 	.word	0xfffffffe
	.align		4
        /*0010*/ 	.word	0x00000000
	.align		4
        /*0014*/ 	.word	0xfffffffd
	.align		4
        /*0018*/ 	.word	0x00000000
	.align		4
        /*001c*/ 	.word	0xfffffffc


//--------------------- .text.triton_poi_fused_mul_sigmoid_1 --------------------------
	.section	.text.triton_poi_fused_mul_sigmoid_1,"ax",@progbits
	.align	128
        .global         triton_poi_fused_mul_sigmoid_1
        .type           triton_poi_fused_mul_sigmoid_1,@function
        .size           triton_poi_fused_mul_sigmoid_1,(.L_x_1 - triton_poi_fused_mul_sigmoid_1)
        .other          triton_poi_fused_mul_sigmoid_1,@"STO_CUDA_ENTRY STV_DEFAULT"
triton_poi_fused_mul_sigmoid_1:
.text.triton_poi_fused_mul_sigmoid_1:
[----:B------:R-:W0:Y:S02]  /*0000*/  LDC R1, c[0x0][0x28] ;  /* 0x00000a00ff017b82 */ /* 0x000e240000000800 */
[----:B------:R-:W1:Y:S01]  /*0010*/  S2R R0, SR_TID.X ;  /* 0x0000000000007919 */ /* 0x000e620000002100 */
[----:B------:R-:W2:Y:S01]  /*0020*/  LDC.64 R4, c[0x0][0x210] ;  /* 0x00008400ff047b82 */ /* 0x000ea20000000a00 */
[----:B------:R-:W-:Y:S01]  /*0030*/  CS2R R8, SRZ ;  /* 0x0000000000087805 */ /* 0x000fe2000001ff00 */
[----:B------:R-:W-:Y:S01]  /*0040*/  ULDC.64 UR4, c[0x0][0x208] ;  /* 0x0000820000047ab9 */ /* 0x000fe20000000a00 */
[----:B------:R-:W3:Y:S01]  /*0050*/  S2R R3, SR_CTAID.X ;  /* 0x0000000000037919 */ /* 0x000ee20000002500 */
[----:B-1----:R-:W-:-:S04]  /*0060*/  SHF.L.U32 R0, R0, 0x1, RZ ;  /* 0x0000000100007819 */ /* 0x002fc800000006ff */
[----:B------:R-:W-:-:S04]  /*0070*/  LOP3.LUT R0, R0, 0xfe, RZ, 0xc0, !PT ;  /* 0x000000fe00007812 */ /* 0x000fc800078ec0ff */
[----:B---3--:R-:W-:-:S04]  /*0080*/  LEA R0, R3, R0, 0x8 ;  /* 0x0000000003007211 */ /* 0x008fc800078e40ff */
[----:B------:R-:W-:Y:S02]  /*0090*/  SHF.R.S32.HI R3, RZ, 0x1f, R0 ;  /* 0x0000001fff037819 */ /* 0x000fe40000011400 */
[----:B------:R-:W-:Y:S02]  /*00a0*/  ISETP.GE.AND P0, PT, R0, 0x100, PT ;  /* 0x000001000000780c */ /* 0x000fe40003f06270 */
[----:B------:R-:W-:-:S04]  /*00b0*/  LEA.HI R3, R3, R0, RZ, 0x6 ;  /* 0x0000000003037211 */ /* 0x000fc800078f30ff */
[C---:B------:R-:W-:Y:S02]  /*00c0*/  SHF.L.U32 R2, R3.reuse, 0x1, RZ ;  /* 0x0000000103027819 */ /* 0x040fe400000006ff */
[----:B------:R-:W-:Y:S02]  /*00d0*/  LOP3.LUT R3, R3, 0xffffffc0, RZ, 0xc0, !PT ;  /* 0xffffffc003037812 */ /* 0x000fe400078ec0ff */
[----:B------:R-:W-:-:S04]  /*00e0*/  LOP3.LUT R2, R2, 0xffffff80, RZ, 0xc0, !PT ;  /* 0xffffff8002027812 */ /* 0x000fc800078ec0ff */
[----:B------:R-:W-:-:S04]  /*00f0*/  IADD3 R3, R2, R0, -R3 ;  /* 0x0000000002037210 */ /* 0x000fc80007ffe803 */
[----:B------:R-:W-:-:S05]  /*0100*/  IADD3 R7, R3, 0x40, RZ ;  /* 0x0000004003077810 */ /* 0x000fca0007ffe0ff */
[----:B--2---:R-:W-:-:S05]  /*0110*/  IMAD.WIDE R6, R7, 0x4, R4 ;  /* 0x0000000407067825 */ /* 0x004fca00078e0204 */
[----:B------:R-:W2:Y:S01]  /*0120*/  @!P0 LDG.E.64 R8, desc[UR4][R6.64] ;  /* 0x0000000406088981 */ /* 0x000ea2000c1e1b00 */
[----:B------:R-:W-:Y:S01]  /*0130*/  IMAD.WIDE R4, R3, 0x4, R4 ;  /* 0x0000000403047825 */ /* 0x000fe200078e0204 */
[----:B------:R-:W-:-:S06]  /*0140*/  CS2R R2, SRZ ;  /* 0x0000000000027805 */ /* 0x000fcc000001ff00 */
[----:B------:R1:W3:Y:S02]  /*0150*/  @!P0 LDG.E.64 R2, desc[UR4][R4.64] ;  /* 0x0000000404028981 */ /* 0x0002e4000c1e1b00 */
[----:B-1----:R-:W1:Y:S02]  /*0160*/  LDC.64 R4, c[0x0][0x218] ;  /* 0x00008600ff047b82 */ /* 0x002e640000000a00 */
[----:B-1----:R-:W-:-:S04]  /*0170*/  IMAD.WIDE R4, R0, 0x4, R4 ;  /* 0x0000000400047825 */ /* 0x002fc800078e0204 */
[----:B--2---:R-:W-:Y:S01]  /*0180*/  FADD R8, RZ, -R8 ;  /* 0x80000008ff087221 */ /* 0x004fe20000000000 */
[----:B------:R-:W-:-:S03]  /*0190*/  FADD R9, RZ, -R9 ;  /* 0x80000009ff097221 */ /* 0x000fc60000000000 */
[----:B------:R-:W-:Y:S01]  /*01a0*/  FMUL R8, R8, 1.4426950216293334961 ;  /* 0x3fb8aa3b08087820 */ /* 0x000fe20000400000 */
[----:B------:R-:W-:-:S04]  /*01b0*/  FMUL R9, R9, 1.4426950216293334961 ;  /* 0x3fb8aa3b09097820 */ /* 0x000fc80000400000 */
[----:B------:R-:W-:Y:S02]  /*01c0*/  FSETP.GEU.AND P1, PT, R8, -126, PT ;  /* 0xc2fc00000800780b */ /* 0x000fe40003f2e000 */
[----:B------:R-:W-:-:S11]  /*01d0*/  FSETP.GEU.AND P2, PT, R9, -126, PT ;  /* 0xc2fc00000900780b */ /* 0x000fd60003f4e000 */
[----:B------:R-:W-:Y:S02]  /*01e0*/  @!P1 FMUL R8, R8, 0.5 ;  /* 0x3f00000008089820 */ /* 0x000fe40000400000 */
[----:B------:R-:W-:Y:S02]  /*01f0*/  @!P2 FMUL R9, R9, 0.5 ;  /* 0x3f0000000909a820 */ /* 0x000fe40000400000 */
[----:B------:R1:W2:Y:S08]  /*0200*/  MUFU.EX2 R6, R8 ;  /* 0x0000000800067308 */ /* 0x0002b00000000800 */
[----:B------:R-:W4:Y:S01]  /*0210*/  MUFU.EX2 R7, R9 ;  /* 0x0000000900077308 */ /* 0x000f220000000800 */
[----:B-1----:R-:W-:Y:S01]  /*0220*/  HFMA2.MMA R8, -RZ, RZ, 1.625, 0 ;  /* 0x3e800000ff087435 */ /* 0x002fe200000001ff */
[----:B--2---:R-:W-:-:S04]  /*0230*/  @!P1 FMUL R6, R6, R6 ;  /* 0x0000000606069220 */ /* 0x004fc80000400000 */
[----:B------:R-:W-:Y:S01]  /*0240*/  FADD R6, R6, 1 ;  /* 0x3f80000006067421 */ /* 0x000fe20000000000 */
[----:B----4-:R-:W-:-:S04]  /*0250*/  @!P2 FMUL R7, R7, R7 ;  /* 0x000000070707a220 */ /* 0x010fc80000400000 */
[----:B------:R-:W-:Y:S01]  /*0260*/  FSETP.GT.AND P1, PT, R6, 8.50705917302346158658e+37, PT ;  /* 0x7e8000000600780b */ /* 0x000fe20003f24000 */
[----:B------:R-:W-:-:S03]  /*0270*/  FADD R7, R7, 1 ;  /* 0x3f80000007077421 */ /* 0x000fc60000000000 */
[----:B------:R-:W-:Y:S02]  /*0280*/  FSEL R9, R8, 1, P1 ;  /* 0x3f80000008097808 */ /* 0x000fe40000800000 */
[----:B------:R-:W-:-:S04]  /*0290*/  FSETP.GT.AND P2, PT, R7, 8.50705917302346158658e+37, PT ;  /* 0x7e8000000700780b */ /* 0x000fc80003f44000 */
[----:B------:R-:W-:-:S03]  /*02a0*/  FSEL R8, R8, 1, P2 ;  /* 0x3f80000008087808 */ /* 0x000fc60001000000 */
[----:B------:R-:W-:-:S06]  /*02b0*/  @P1 FMUL R6, R6, 0.25 ;  /* 0x3e80000006061820 */ /* 0x000fcc0000400000 */
[----:B------:R-:W1:Y:S01]  /*02c0*/  MUFU.RCP R6, R6 ;  /* 0x0000000600067308 */ /* 0x000e620000001000 */
[----:B------:R-:W-:-:S07]  /*02d0*/  @P2 FMUL R7, R7, 0.25 ;  /* 0x3e80000007072820 */ /* 0x000fce0000400000 */
[----:B------:R-:W2:Y:S01]  /*02e0*/  MUFU.RCP R7, R7 ;  /* 0x0000000700077308 */ /* 0x000ea20000001000 */
[----:B-1----:R-:W-:-:S04]  /*02f0*/  FMUL R9, R6, R9 ;  /* 0x0000000906097220 */ /* 0x002fc80000400000 */
[----:B---3--:R-:W-:Y:S01]  /*0300*/  FMUL R2, R9, R2 ;  /* 0x0000000209027220 */ /* 0x008fe20000400000 */
[----:B--2---:R-:W-:-:S04]  /*0310*/  FMUL R8, R7, R8 ;  /* 0x0000000807087220 */ /* 0x004fc80000400000 */
[----:B------:R-:W-:Y:S01]  /*0320*/  FMUL R3, R8, R3 ;  /* 0x0000000308037220 */ /* 0x000fe20000400000 */
[----:B------:R-:W-:Y:S06]  /*0330*/  @P0 EXIT ;  /* 0x000000000000094d */ /* 0x000fec0003800000 */
[----:B------:R-:W-:Y:S01]  /*0340*/  STG.E.64 desc[UR4][R4.64], R2 ;  /* 0x0000000204007986 */ /* 0x000fe2000c101b04 */
[----:B------:R-:W-:Y:S05]  /*0350*/  EXIT ;  /* 0x000000000000794d */ /* 0x000fea0003800000 */
.L_x_0:
[----:B------:R-:W-:-:S00]  /*0360*/  BRA `(.L_x_0) ;  /* 0xfffffffc00fc7947 */ /* 0x000fc0000383ffff */
[----:B------:R-:W-:-:S00]  /*0370*/  NOP ;  /* 0x0000000000007918 */ /* 0x000fc00000000000 */
        /* <DEDUP_REMOVED lines=8> */
.L_x_1:


//--------------------- .nv.constant0.triton_poi_fused_mul_sigmoid_1 --------------------------
	.section	.nv.constant0.triton_poi_fused_mul_sigmoid_1,"a",@progbits
	.sectionflags	@""
	.align	4
.nv.constant0.triton_poi_fused_mul_sigmoid_1:
	.zero		548
